	.headerflags	@"EF_CUDA_TEXMODE_UNIFIED EF_CUDA_64BIT_ADDRESS EF_CUDA_ACCELERATORS EF_CUDA_SM90 EF_CUDA_VIRTUAL_SM(EF_CUDA_SM90)"
	.elftype	@"ET_EXEC"


//--------------------- .nv.info                  --------------------------
	.section	.nv.info,"",@"SHT_CUDA_INFO"
	.align	4


	//----- nvinfo : EIATTR_REGCOUNT
	.align		4
        /*0000*/ 	.byte	0x04, 0x2f
        /*0002*/ 	.short	(.L_3 - .L_2)
	.align		4
.L_2:
        /*0004*/ 	.word	index@(triton_poi_fused__native_batch_norm_legit_no_training_convolution_relu_25)
        /*0008*/ 	.word	0x00000016


	//----- nvinfo : EIATTR_MIN_STACK_SIZE
	.align		4
.L_3:
        /*000c*/ 	.byte	0x04, 0x12
        /*000e*/ 	.short	(.L_5 - .L_4)
	.align		4
.L_4:
        /*0010*/ 	.word	index@(triton_poi_fused__native_batch_norm_legit_no_training_convolution_relu_25)
        /*0014*/ 	.word	0x00000000


	//----- nvinfo : EIATTR_FRAME_SIZE
	.align		4
.L_5:
        /*0018*/ 	.byte	0x04, 0x11
        /*001a*/ 	.short	(.L_7 - .L_6)
	.align		4
.L_6:
        /*001c*/ 	.word	index@(triton_poi_fused__native_batch_norm_legit_no_training_convolution_relu_25)
        /*0020*/ 	.word	0x00000000


	//----- nvinfo : EIATTR_MIN_STACK_SIZE
	.align		4
.L_7:
        /*0024*/ 	.byte	0x04, 0x12
        /*0026*/ 	.short	(.L_9 - .L_8)
	.align		4
.L_8:
        /*0028*/ 	.word	index@(triton_poi_fused__native_batch_norm_legit_no_training_convolution_relu_25)
        /*002c*/ 	.word	0x00000000
.L_9:


//--------------------- .nv.info.triton_poi_fused__native_batch_norm_legit_no_training_convolution_relu_25 --------------------------
	.section	.nv.info.triton_poi_fused__native_batch_norm_legit_no_training_convolution_relu_25,"",@"SHT_CUDA_INFO"
	.sectionflags	@""
	.align	4


	//----- nvinfo : EIATTR_CUDA_API_VERSION
	.align		4
        /*0000*/ 	.byte	0x04, 0x37
        /*0002*/ 	.short	(.L_11 - .L_10)
.L_10:
        /*0004*/ 	.word	0x0000007c


	//----- nvinfo : EIATTR_KPARAM_INFO
	.align		4
.L_11:
        /*0008*/ 	.byte	0x04, 0x17
        /*000a*/ 	.short	(.L_13 - .L_12)
.L_12:
        /*000c*/ 	.word	0x00000000
        /*0010*/ 	.short	0x0007
        /*0012*/ 	.short	0x0038
        /*0014*/ 	.byte	0x00, 0xf0, 0x11, 0x00


	//----- nvinfo : EIATTR_KPARAM_INFO
	.align		4
.L_13:
        /*0018*/ 	.byte	0x04, 0x17
        /*001a*/ 	.short	(.L_15 - .L_14)
.L_14:
        /*001c*/ 	.word	0x00000000
        /*0020*/ 	.short	0x0006
        /*0022*/ 	.short	0x0030
        /*0024*/ 	.byte	0x00, 0xf4, 0x21, 0x00


	//----- nvinfo : EIATTR_KPARAM_INFO
	.align		4
.L_15:
        /*0028*/ 	.byte	0x04, 0x17
        /*002a*/ 	.short	(.L_17 - .L_16)
.L_16:
        /*002c*/ 	.word	0x00000000
        /*0030*/ 	.short	0x0005
        /*0032*/ 	.short	0x0028
        /*0034*/ 	.byte	0x00, 0xf4, 0x21, 0x00


	//----- nvinfo : EIATTR_KPARAM_INFO
	.align		4
.L_17:
        /*0038*/ 	.byte	0x04, 0x17
        /*003a*/ 	.short	(.L_19 - .L_18)
.L_18:
        /*003c*/ 	.word	0x00000000
        /*0040*/ 	.short	0x0004
        /*0042*/ 	.short	0x0020
        /*0044*/ 	.byte	0x00, 0xf4, 0x21, 0x00


	//----- nvinfo : EIATTR_KPARAM_INFO
	.align		4
.L_19:
        /*0048*/ 	.byte	0x04, 0x17
        /*004a*/ 	.short	(.L_21 - .L_20)
.L_20:
        /*004c*/ 	.word	0x00000000
        /*0050*/ 	.short	0x0003
        /*0052*/ 	.short	0x0018
        /*0054*/ 	.byte	0x00, 0xf4, 0x21, 0x00


	//----- nvinfo : EIATTR_KPARAM_INFO
	.align		4
.L_21:
        /*0058*/ 	.byte	0x04, 0x17
        /*005a*/ 	.short	(.L_23 - .L_22)
.L_22:
        /*005c*/ 	.word	0x00000000
        /*0060*/ 	.short	0x0002
        /*0062*/ 	.short	0x0010
        /*0064*/ 	.byte	0x00, 0xf4, 0x21, 0x00


	//----- nvinfo : EIATTR_KPARAM_INFO
	.align		4
.L_23:
        /*0068*/ 	.byte	0x04, 0x17
        /*006a*/ 	.short	(.L_25 - .L_24)
.L_24:
        /*006c*/ 	.word	0x00000000
        /*0070*/ 	.short	0x0001
        /*0072*/ 	.short	0x0008
        /*0074*/ 	.byte	0x00, 0xf4, 0x21, 0x00


	//----- nvinfo : EIATTR_KPARAM_INFO
	.align		4
.L_25:
        /*0078*/ 	.byte	0x04, 0x17
        /*007a*/ 	.short	(.L_27 - .L_26)
.L_26:
        /*007c*/ 	.word	0x00000000
        /*0080*/ 	.short	0x0000
        /*0082*/ 	.short	0x0000
        /*0084*/ 	.byte	0x00, 0xf4, 0x21, 0x00


	//----- nvinfo : EIATTR_SPARSE_MMA_MASK
	.align		4
.L_27:
        /*0088*/ 	.byte	0x03, 0x50
        /*008a*/ 	.short	0x0000


	//----- nvinfo : EIATTR_MAXREG_COUNT
	.align		4
        /*008c*/ 	.byte	0x03, 0x1b
        /*008e*/ 	.short	0x00ff


	//----- nvinfo : EIATTR_EXIT_INSTR_OFFSETS
	.align		4
        /*0090*/ 	.byte	0x04, 0x1c
        /*0092*/ 	.short	(.L_29 - .L_28)


	//   ....[0]....
.L_28:
        /*0094*/ 	.word	0x000003c0


	//----- nvinfo : EIATTR_REQNTID
	.align		4
.L_29:
        /*0098*/ 	.byte	0x04, 0x10
        /*009a*/ 	.short	(.L_31 - .L_30)
.L_30:
        /*009c*/ 	.word	0x00000080
        /*00a0*/ 	.word	0x00000001
        /*00a4*/ 	.word	0x00000001


	//----- nvinfo : EIATTR_CBANK_PARAM_SIZE
	.align		4
.L_31:
        /*00a8*/ 	.byte	0x03, 0x19
        /*00aa*/ 	.short	0x003c


	//----- nvinfo : EIATTR_PARAM_CBANK
	.align		4
        /*00ac*/ 	.byte	0x04, 0x0a
        /*00ae*/ 	.short	(.L_33 - .L_32)
	.align		4
.L_32:
        /*00b0*/ 	.word	index@(.nv.constant0.triton_poi_fused__native_batch_norm_legit_no_training_convolution_relu_25)
        /*00b4*/ 	.short	0x0210
        /*00b6*/ 	.short	0x003c


	//----- nvinfo : EIATTR_SW_WAR
	.align		4
.L_33:
        /*00b8*/ 	.byte	0x04, 0x36
        /*00ba*/ 	.short	(.L_35 - .L_34)
.L_34:
        /*00bc*/ 	.word	0x00000008
.L_35:


//--------------------- .nv.callgraph             --------------------------
	.section	.nv.callgraph,"",@"SHT_CUDA_CALLGRAPH"
	.align	4
	.sectionentsize	8
	.align		4
        /*0000*/ 	.word	0x00000000
	.align		4
        /*0004*/ 	.word	0xffffffff
	.align		4
        /*0008*/ 	.word	0x00000000
	.align		4
        /*000c*/ 	.word	0xfffffffe
	.align		4
        /*0010*/ 	.word	0x00000000
	.align		4
        /*0014*/ 	.word	0xfffffffd
	.align		4
        /*0018*/ 	.word	0x00000000
	.align		4
        /*001c*/ 	.word	0xfffffffc


//--------------------- .nv.constant4             --------------------------
	.section	.nv.constant4,"a",@progbits
	.align	8
	.align		8
.nv.constant4:
        /*0000*/ 	.dword	_$_str
	.align		8
        /*0008*/ 	.dword	_$_str_$_2


//--------------------- .text.triton_poi_fused__native_batch_norm_legit_no_training_convolution_relu_25 --------------------------
	.section	.text.triton_poi_fused__native_batch_norm_legit_no_training_convolution_relu_25,"ax",@progbits
	.align	128
        .global         triton_poi_fused__native_batch_norm_legit_no_training_convolution_relu_25
        .type           triton_poi_fused__native_batch_norm_legit_no_training_convolution_relu_25,@function
        .size           triton_poi_fused__native_batch_norm_legit_no_training_convolution_relu_25,(.L_x_1 - triton_poi_fused__native_batch_norm_legit_no_training_convolution_relu_25)
        .other          triton_poi_fused__native_batch_norm_legit_no_training_convolution_relu_25,@"STO_CUDA_ENTRY STV_DEFAULT"
triton_poi_fused__native_batch_norm_legit_no_training_convolution_relu_25:
.text.triton_poi_fused__native_batch_norm_legit_no_training_convolution_relu_25:
[----:B------:R-:W-:Y:S01]  /*0000*/  LDC R1, c[0x0][0x28] ;  /* 0x00000a00ff017b82 */ /* 0x000fe20000000800 */
[----:B------:R-:W1:Y:S07]  /*0010*/  S2R R0, SR_TID.X ;  /* 0x0000000000007919 */ /* 0x000e6e0000002100 */
[----:B------:R-:W2:Y:S01]  /*0020*/  LDC.64 R14, c[0x0][0x228] ;  /* 0x00008a00ff0e7b82 */ /* 0x000ea20000000a00 */
[----:B------:R-:W-:Y:S01]  /*0030*/  ULDC.64 UR4, c[0x0][0x208] ;  /* 0x0000820000047ab9 */ /* 0x000fe20000000a00 */
[----:B------:R-:W3:Y:S06]  /*0040*/  S2R R5, SR_CTAID.X ;  /* 0x0000000000057919 */ /* 0x000eec0000002500 */
[----:B------:R-:W4:Y:S08]  /*0050*/  LDC.64 R10, c[0x0][0x218] ;  /* 0x00008600ff0a7b82 */ /* 0x000f300000000a00 */
[----:B------:R-:W5:Y:S08]  /*0060*/  LDC.64 R12, c[0x0][0x220] ;  /* 0x00008800ff0c7b82 */ /* 0x000f700000000a00 */
[----:B------:R-:W4:Y:S01]  /*0070*/  LDC.64 R16, c[0x0][0x230] ;  /* 0x00008c00ff107b82 */ /* 0x000f220000000a00 */
[----:B-1----:R-:W-:-:S02]  /*0080*/  SHF.L.U32 R0, R0, 0x1, RZ ;  /* 0x0000000100007819 */ /* 0x002fc400000006ff */
[----:B---3--:R-:W-:Y:S02]  /*0090*/  SHF.R.S32.HI R3, RZ, 0x17, R5 ;  /* 0x00000017ff037819 */ /* 0x008fe40000011405 */
[----:B------:R-:W-:Y:S02]  /*00a0*/  LOP3.LUT R0, R0, 0xfe, RZ, 0xc0, !PT ;  /* 0x000000fe00007812 */ /* 0x000fe400078ec0ff */
[----:B------:R-:W-:Y:S02]  /*00b0*/  SGXT R3, R3, 0x1 ;  /* 0x000000010303781a */ /* 0x000fe40000000200 */
[----:B------:R-:W-:Y:S02]  /*00c0*/  LEA R0, R5, R0, 0x8 ;  /* 0x0000000005007211 */ /* 0x000fe400078e40ff */
[----:B------:R-:W1:Y:S02]  /*00d0*/  LDC.64 R4, c[0x0][0x238] ;  /* 0x00008e00ff047b82 */ /* 0x000e640000000a00 */
[----:B------:R-:W-:-:S04]  /*00e0*/  LEA.HI R3, R3, R0, RZ, 0x4 ;  /* 0x0000000003037211 */ /* 0x000fc800078f20ff */
[--C-:B------:R-:W-:Y:S02]  /*00f0*/  SHF.R.S32.HI R2, RZ, 0x4, R3.reuse ;  /* 0x00000004ff027819 */ /* 0x100fe40000011403 */
[----:B------:R-:W-:-:S04]  /*0100*/  SHF.R.S32.HI R3, RZ, 0x1f, R3 ;  /* 0x0000001fff037819 */ /* 0x000fc80000011403 */
[----:B------:R-:W-:-:S04]  /*0110*/  LEA.HI R3, R3, R2, RZ, 0x9 ;  /* 0x0000000203037211 */ /* 0x000fc800078f48ff */
[----:B------:R-:W-:-:S04]  /*0120*/  LOP3.LUT R3, R3, 0xfffffe00, RZ, 0xc0, !PT ;  /* 0xfffffe0003037812 */ /* 0x000fc800078ec0ff */
[----:B------:R-:W-:Y:S02]  /*0130*/  IADD3 R19, R2, -R3, RZ ;  /* 0x8000000302137210 */ /* 0x000fe40007ffe0ff */
[----:B------:R-:W3:Y:S03]  /*0140*/  LDC.64 R2, c[0x0][0x210] ;  /* 0x00008400ff027b82 */ /* 0x000ee60000000a00 */
[----:B--2---:R-:W-:-:S05]  /*0150*/  IMAD.WIDE R14, R19, 0x4, R14 ;  /* 0x00000004130e7825 */ /* 0x004fca00078e020e */
[----:B------:R2:W2:Y:S01]  /*0160*/  LDG.E.EL R18, desc[UR4][R14.64] ;  /* 0x000000040e127981 */ /* 0x0004a2000c2e1900 */
[----:B----4-:R-:W-:-:S04]  /*0170*/  IMAD.WIDE R10, R19, 0x4, R10 ;  /* 0x00000004130a7825 */ /* 0x010fc800078e020a */
[----:B-----5:R-:W-:Y:S01]  /*0180*/  IMAD.WIDE R12, R19, 0x4, R12 ;  /* 0x00000004130c7825 */ /* 0x020fe200078e020c */
[----:B------:R4:W5:Y:S04]  /*0190*/  LDG.E.EL R8, desc[UR4][R10.64] ;  /* 0x000000040a087981 */ /* 0x000968000c2e1900 */
[----:B------:R-:W5:Y:S01]  /*01a0*/  LDG.E.EL R9, desc[UR4][R12.64] ;  /* 0x000000040c097981 */ /* 0x000f62000c2e1900 */
[----:B---3--:R-:W-:-:S05]  /*01b0*/  IMAD.WIDE R2, R0, 0x4, R2 ;  /* 0x0000000400027825 */ /* 0x008fca00078e0202 */
[----:B------:R-:W5:Y:S01]  /*01c0*/  LDG.E.64 R6, desc[UR4][R2.64] ;  /* 0x0000000402067981 */ /* 0x000f62000c1e1b00 */
[----:B0-2---:R-:W-:-:S04]  /*01d0*/  IMAD.WIDE R14, R19, 0x4, R16 ;  /* 0x00000004130e7825 */ /* 0x005fc800078e0210 */
[----:B-1----:R-:W-:Y:S02]  /*01e0*/  IMAD.WIDE R16, R19, 0x4, R4 ;  /* 0x0000000413107825 */ /* 0x002fe400078e0204 */
[----:B------:R-:W2:Y:S01]  /*01f0*/  LDG.E.EL R14, desc[UR4][R14.64] ;  /* 0x000000040e0e7981 */ /* 0x000ea2000c2e1900 */
[----:B----4-:R-:W-:Y:S01]  /*0200*/  HFMA2.MMA R10, -RZ, RZ, 1.625, 0 ;  /* 0x3e800000ff0a7435 */ /* 0x010fe200000001ff */
[----:B------:R-:W0:Y:S02]  /*0210*/  LDC.64 R4, c[0x0][0x240] ;  /* 0x00009000ff047b82 */ /* 0x000e240000000a00 */
[----:B------:R-:W2:Y:S01]  /*0220*/  LDG.E.EL R17, desc[UR4][R16.64] ;  /* 0x0000000410117981 */ /* 0x000ea2000c2e1900 */
[----:B0-----:R-:W-:-:S04]  /*0230*/  IMAD.WIDE R4, R0, 0x4, R4 ;  /* 0x0000000400047825 */ /* 0x001fc800078e0204 */
[----:B------:R-:W-:-:S04]  /*0240*/  FADD R18, R18, 9.9999997473787516356e-06 ;  /* 0x3727c5ac12127421 */ /* 0x000fc80000000000 */
[----:B------:R-:W0:Y:S02]  /*0250*/  MUFU.SQRT R19, R18 ;  /* 0x0000001200137308 */ /* 0x000e240000002000 */
[C---:B0-----:R-:W-:Y:S02]  /*0260*/  FSETP.GT.AND P0, PT, R19.reuse, 8.50705917302346158658e+37, PT ;  /* 0x7e8000001300780b */ /* 0x041fe40003f04000 */
[----:B------:R-:W-:-:S11]  /*0270*/  FSETP.GEU.AND P1, PT, R19, 1.175494350822287508e-38, PT ;  /* 0x008000001300780b */ /* 0x000fd60003f2e000 */
[----:B------:R-:W-:-:S04]  /*0280*/  @P0 FMUL R19, R19, 0.25 ;  /* 0x3e80000013130820 */ /* 0x000fc80000400000 */
[----:B------:R-:W-:-:S06]  /*0290*/  @!P1 FMUL R19, R19, 16777216 ;  /* 0x4b80000013139820 */ /* 0x000fcc0000400000 */
[----:B------:R-:W0:Y:S01]  /*02a0*/  MUFU.RCP R19, R19 ;  /* 0x0000001300137308 */ /* 0x000e220000001000 */
[----:B------:R-:W-:Y:S01]  /*02b0*/  FSEL R10, R10, 1, P0 ;  /* 0x3f8000000a0a7808 */ /* 0x000fe20000000000 */
[--C-:B-----5:R-:W-:Y:S01]  /*02c0*/  FADD R6, R6, R8.reuse ;  /* 0x0000000806067221 */ /* 0x120fe20000000000 */
[----:B------:R-:W-:-:S03]  /*02d0*/  FADD R7, R7, R8 ;  /* 0x0000000807077221 */ /* 0x000fc60000000000 */
[----:B------:R-:W-:Y:S01]  /*02e0*/  @!P1 FMUL R10, R10, 16777216 ;  /* 0x4b8000000a0a9820 */ /* 0x000fe20000400000 */
[C---:B------:R-:W-:Y:S01]  /*02f0*/  FADD R8, -R9.reuse, R6 ;  /* 0x0000000609087221 */ /* 0x040fe20000000100 */
[----:B------:R-:W-:Y:S02]  /*0300*/  FADD R9, -R9, R7 ;  /* 0x0000000709097221 */ /* 0x000fe40000000100 */
[----:B0-----:R-:W-:-:S04]  /*0310*/  FMUL R10, R19, R10 ;  /* 0x0000000a130a7220 */ /* 0x001fc80000400000 */
[-C--:B------:R-:W-:Y:S01]  /*0320*/  FMUL R8, R8, R10.reuse ;  /* 0x0000000a08087220 */ /* 0x080fe20000400000 */
[----:B------:R-:W-:-:S03]  /*0330*/  FMUL R10, R9, R10 ;  /* 0x0000000a090a7220 */ /* 0x000fc60000400000 */
[C-C-:B--2---:R-:W-:Y:S01]  /*0340*/  FFMA R8, R14.reuse, R8, R17.reuse ;  /* 0x000000080e087223 */ /* 0x144fe20000000011 */
[----:B------:R-:W-:-:S04]  /*0350*/  FFMA R10, R14, R10, R17 ;  /* 0x0000000a0e0a7223 */ /* 0x000fc80000000011 */
[----:B------:R-:W-:Y:S02]  /*0360*/  FSETP.GEU.AND P0, PT, R8, RZ, PT ;  /* 0x000000ff0800720b */ /* 0x000fe40003f0e000 */
[----:B------:R-:W-:Y:S02]  /*0370*/  FSETP.GEU.AND P1, PT, R10, RZ, PT ;  /* 0x000000ff0a00720b */ /* 0x000fe40003f2e000 */
[----:B------:R-:W-:Y:S02]  /*0380*/  FSEL R8, R8, RZ, P0 ;  /* 0x000000ff08087208 */ /* 0x000fe40000000000 */
[----:B------:R-:W-:Y:S01]  /*0390*/  FSEL R9, R10, RZ, P1 ;  /* 0x000000ff0a097208 */ /* 0x000fe20000800000 */
[----:B------:R-:W-:Y:S04]  /*03a0*/  STG.E.64 desc[UR4][R2.64], R6 ;  /* 0x0000000602007986 */ /* 0x000fe8000c101b04 */
[----:B------:R-:W-:Y:S01]  /*03b0*/  STG.E.64 desc[UR4][R4.64], R8 ;  /* 0x0000000804007986 */ /* 0x000fe2000c101b04 */
[----:B------:R-:W-:Y:S05]  /*03c0*/  EXIT ;  /* 0x000000000000794d */ /* 0x000fea0003800000 */
.L_x_0:
[----:B------:R-:W-:-:S00]  /*03d0*/  BRA `(.L_x_0) ;  /* 0xfffffffc00fc7947 */ /* 0x000fc0000383ffff */
[----:B------:R-:W-:-:S00]  /*03e0*/  NOP ;  /* 0x0000000000007918 */ /* 0x000fc00000000000 */
        /* <DEDUP_REMOVED lines=9> */
.L_x_1:


//--------------------- .nv.global.init           --------------------------
	.section	.nv.global.init,"aw",@progbits
.nv.global.init:
	.type		_$_str,@object
	.size		_$_str,(_$_str_$_2 - _$_str)
_$_str:
        /*0000*/ 	.byte	0x5f, 0x5f, 0x43, 0x55, 0x44, 0x41, 0x5f, 0x46, 0x54, 0x5a, 0x00
	.type		_$_str_$_2,@object
	.size		_$_str_$_2,(.L_1 - _$_str_$_2)
_$_str_$_2:
        /*000b*/ 	.byte	0x5f, 0x5f, 0x43, 0x55, 0x44, 0x41, 0x5f, 0x50, 0x52, 0x45, 0x43, 0x5f, 0x53, 0x51, 0x52, 0x54
        /*001b*/ 	.byte	0x00
.L_1:


//--------------------- .nv.constant0.triton_poi_fused__native_batch_norm_legit_no_training_convolution_relu_25 --------------------------
	.section	.nv.constant0.triton_poi_fused__native_batch_norm_legit_no_training_convolution_relu_25,"a",@progbits
	.sectionflags	@""
	.align	4
.nv.constant0.triton_poi_fused__native_batch_norm_legit_no_training_convolution_relu_25:
	.zero		588
